//
// Generated by NVIDIA NVVM Compiler
//
// Compiler Build ID: CL-36424714
// Cuda compilation tools, release 13.0, V13.0.88
// Based on NVVM 20.0.0
//

.version 9.0
.target sm_100
.address_size 64

	// .globl	_Z6kernelPKiP7peptidePi

.visible .entry _Z6kernelPKiP7peptidePi(
	.param .u64 .ptr .align 1 _Z6kernelPKiP7peptidePi_param_0,
	.param .u64 .ptr .align 1 _Z6kernelPKiP7peptidePi_param_1,
	.param .u64 .ptr .align 1 _Z6kernelPKiP7peptidePi_param_2
)
{
	.reg .b32 	%r<34>;
	.reg .b64 	%rd<31>;

	ld.param.u64 	%rd1, [_Z6kernelPKiP7peptidePi_param_0];
	ld.param.u64 	%rd2, [_Z6kernelPKiP7peptidePi_param_1];
	ld.param.u64 	%rd3, [_Z6kernelPKiP7peptidePi_param_2];
	cvta.to.global.u64 	%rd4, %rd3;
	cvta.to.global.u64 	%rd5, %rd1;
	cvta.to.global.u64 	%rd6, %rd2;
	mov.u32 	%r1, %ctaid.x;
	mov.u32 	%r2, %ntid.x;
	mov.u32 	%r3, %tid.x;
	mad.lo.s32 	%r4, %r1, %r2, %r3;
	mul.wide.s32 	%rd7, %r4, 40;
	add.s64 	%rd8, %rd6, %rd7;
	ld.global.u32 	%r5, [%rd8];
	mul.wide.s32 	%rd9, %r5, 4;
	add.s64 	%rd10, %rd5, %rd9;
	ld.global.u32 	%r6, [%rd10];
	ld.global.u32 	%r7, [%rd8+4];
	mul.wide.s32 	%rd11, %r7, 4;
	add.s64 	%rd12, %rd5, %rd11;
	ld.global.u32 	%r8, [%rd12];
	add.s32 	%r9, %r8, %r6;
	ld.global.u32 	%r10, [%rd8+8];
	mul.wide.s32 	%rd13, %r10, 4;
	add.s64 	%rd14, %rd5, %rd13;
	ld.global.u32 	%r11, [%rd14];
	add.s32 	%r12, %r9, %r11;
	ld.global.u32 	%r13, [%rd8+12];
	mul.wide.s32 	%rd15, %r13, 4;
	add.s64 	%rd16, %rd5, %rd15;
	ld.global.u32 	%r14, [%rd16];
	add.s32 	%r15, %r12, %r14;
	ld.global.u32 	%r16, [%rd8+16];
	mul.wide.s32 	%rd17, %r16, 4;
	add.s64 	%rd18, %rd5, %rd17;
	ld.global.u32 	%r17, [%rd18];
	add.s32 	%r18, %r15, %r17;
	ld.global.u32 	%r19, [%rd8+20];
	mul.wide.s32 	%rd19, %r19, 4;
	add.s64 	%rd20, %rd5, %rd19;
	ld.global.u32 	%r20, [%rd20];
	add.s32 	%r21, %r18, %r20;
	ld.global.u32 	%r22, [%rd8+24];
	mul.wide.s32 	%rd21, %r22, 4;
	add.s64 	%rd22, %rd5, %rd21;
	ld.global.u32 	%r23, [%rd22];
	add.s32 	%r24, %r21, %r23;
	ld.global.u32 	%r25, [%rd8+28];
	mul.wide.s32 	%rd23, %r25, 4;
	add.s64 	%rd24, %rd5, %rd23;
	ld.global.u32 	%r26, [%rd24];
	add.s32 	%r27, %r24, %r26;
	ld.global.u32 	%r28, [%rd8+32];
	mul.wide.s32 	%rd25, %r28, 4;
	add.s64 	%rd26, %rd5, %rd25;
	ld.global.u32 	%r29, [%rd26];
	add.s32 	%r30, %r27, %r29;
	ld.global.u32 	%r31, [%rd8+36];
	mul.wide.s32 	%rd27, %r31, 4;
	add.s64 	%rd28, %rd5, %rd27;
	ld.global.u32 	%r32, [%rd28];
	add.s32 	%r33, %r30, %r32;
	mul.wide.s32 	%rd29, %r4, 4;
	add.s64 	%rd30, %rd4, %rd29;
	st.global.u32 	[%rd30], %r33;
	ret;

}


// ===== COMPILED SASS (sm_100) =====

	.target	sm_100

	.elftype	@"ET_EXEC"


//--------------------- .note.nv.tkinfo           --------------------------
	.section	.note.nv.tkinfo,"",@"SHT_NOTE"
	.sectionflags	@"SHF_NOTE_NV_TKINFO"
	.tkinfo
        /*0018*/ 	.word	0x00000002
        /*0030*/ 	.string	""
        /*0030*/ 	.string	"ptxas"
        /*0030*/ 	.string	"Cuda compilation tools, release 13.0, V13.0.88"
        /*0030*/ 	.string	"Build cuda_13.0.r13.0/compiler.36424714_0"
        /*0030*/ 	.string	"-arch sm_100 -m 64 "



//--------------------- .note.nv.cuinfo           --------------------------
	.section	.note.nv.cuinfo,"",@"SHT_NOTE"
	.sectionflags	@"SHF_NOTE_NV_CUINFO"
        /*0018*/ 	.short	0x0002
        /*001a*/ 	.short	0x0064
        /*001c*/ 	.short	0x0082
	.zero		2


//--------------------- .nv.info                  --------------------------
	.section	.nv.info,"",@"SHT_CUDA_INFO"
	.align	4


	//----- nvinfo : EIATTR_REGCOUNT
	.align		4
        /*0000*/ 	.byte	0x04, 0x2f
        /*0002*/ 	.short	(.L_1 - .L_0)
	.align		4
.L_0:
        /*0004*/ 	.word	index@(_Z6kernelPKiP7peptidePi)
        /*0008*/ 	.word	0x0000001c


	//----- nvinfo : EIATTR_FRAME_SIZE
	.align		4
.L_1:
        /*000c*/ 	.byte	0x04, 0x11
        /*000e*/ 	.short	(.L_3 - .L_2)
	.align		4
.L_2:
        /*0010*/ 	.word	index@(_Z6kernelPKiP7peptidePi)
        /*0014*/ 	.word	0x00000000


	//----- nvinfo : EIATTR_MIN_STACK_SIZE
	.align		4
.L_3:
        /*0018*/ 	.byte	0x04, 0x12
        /*001a*/ 	.short	(.L_5 - .L_4)
	.align		4
.L_4:
        /*001c*/ 	.word	index@(_Z6kernelPKiP7peptidePi)
        /*0020*/ 	.word	0x00000000
.L_5:


//--------------------- .nv.compat                --------------------------
	.section	.nv.compat,"",@"SHT_CUDA_COMPAT_INFO"
	.align	4
        /*0000*/ 	.byte	0x02, 0x09, 0x00, 0x00, 0x02, 0x02, 0x01, 0x00, 0x02, 0x05, 0x05, 0x00, 0x03, 0x07, 0x01, 0x01
        /*0010*/ 	.byte	0x02, 0x03, 0x00, 0x00, 0x02, 0x06, 0x01, 0x00, 0x04, 0x0b, 0x08, 0x00, 0x09, 0x00, 0x00, 0x00
        /*0020*/ 	.byte	0x00, 0x00, 0x00, 0x00


//--------------------- .nv.info._Z6kernelPKiP7peptidePi --------------------------
	.section	.nv.info._Z6kernelPKiP7peptidePi,"",@"SHT_CUDA_INFO"
	.sectionflags	@""
	.align	4


	//----- nvinfo : EIATTR_CUDA_API_VERSION
	.align		4
        /*0000*/ 	.byte	0x04, 0x37
        /*0002*/ 	.short	(.L_7 - .L_6)
.L_6:
        /*0004*/ 	.word	0x00000082


	//----- nvinfo : EIATTR_KPARAM_INFO
	.align		4
.L_7:
        /*0008*/ 	.byte	0x04, 0x17
        /*000a*/ 	.short	(.L_9 - .L_8)
.L_8:
        /*000c*/ 	.word	0x00000000
        /*0010*/ 	.short	0x0002
        /*0012*/ 	.short	0x0010
        /*0014*/ 	.byte	0x00, 0xf5, 0x21, 0x00


	//----- nvinfo : EIATTR_KPARAM_INFO
	.align		4
.L_9:
        /*0018*/ 	.byte	0x04, 0x17
        /*001a*/ 	.short	(.L_11 - .L_10)
.L_10:
        /*001c*/ 	.word	0x00000000
        /*0020*/ 	.short	0x0001
        /*0022*/ 	.short	0x0008
        /*0024*/ 	.byte	0x00, 0xf5, 0x21, 0x00


	//----- nvinfo : EIATTR_KPARAM_INFO
	.align		4
.L_11:
        /*0028*/ 	.byte	0x04, 0x17
        /*002a*/ 	.short	(.L_13 - .L_12)
.L_12:
        /*002c*/ 	.word	0x00000000
        /*0030*/ 	.short	0x0000
        /*0032*/ 	.short	0x0000
        /*0034*/ 	.byte	0x00, 0xf5, 0x21, 0x00


	//----- nvinfo : EIATTR_SPARSE_MMA_MASK
	.align		4
.L_13:
        /*0038*/ 	.byte	0x03, 0x50
        /*003a*/ 	.short	0x0000


	//----- nvinfo : EIATTR_MAXREG_COUNT
	.align		4
        /*003c*/ 	.byte	0x03, 0x1b
        /*003e*/ 	.short	0x00ff


	//----- nvinfo : EIATTR_MERCURY_ISA_VERSION
	.align		4
        /*0040*/ 	.byte	0x03, 0x5f
        /*0042*/ 	.short	0x0101


	//----- nvinfo : EIATTR_VRC_CTA_INIT_COUNT
	.align		4
        /*0044*/ 	.byte	0x02, 0x4a
	.zero		1
	.zero		1


	//----- nvinfo : EIATTR_EXIT_INSTR_OFFSETS
	.align		4
        /*0048*/ 	.byte	0x04, 0x1c
        /*004a*/ 	.short	(.L_15 - .L_14)


	//   ....[0]....
.L_14:
        /*004c*/ 	.word	0x000002f0


	//----- nvinfo : EIATTR_CBANK_PARAM_SIZE
	.align		4
.L_15:
        /*0050*/ 	.byte	0x03, 0x19
        /*0052*/ 	.short	0x0018


	//----- nvinfo : EIATTR_PARAM_CBANK
	.align		4
        /*0054*/ 	.byte	0x04, 0x0a
        /*0056*/ 	.short	(.L_17 - .L_16)
	.align		4
.L_16:
        /*0058*/ 	.word	index@(.nv.constant0._Z6kernelPKiP7peptidePi)
        /*005c*/ 	.short	0x0380
        /*005e*/ 	.short	0x0018


	//----- nvinfo : EIATTR_SW_WAR
	.align		4
.L_17:
        /*0060*/ 	.byte	0x04, 0x36
        /*0062*/ 	.short	(.L_19 - .L_18)
.L_18:
        /*0064*/ 	.word	0x00000008
.L_19:


//--------------------- .nv.callgraph             --------------------------
	.section	.nv.callgraph,"",@"SHT_CUDA_CALLGRAPH"
	.align	4
	.sectionentsize	8
	.align		4
        /*0000*/ 	.word	0x00000000
	.align		4
        /*0004*/ 	.word	0xffffffff
	.align		4
        /*0008*/ 	.word	0x00000000
	.align		4
        /*000c*/ 	.word	0xfffffffe
	.align		4
        /*0010*/ 	.word	0x00000000
	.align		4
        /*0014*/ 	.word	0xfffffffd
	.align		4
        /*0018*/ 	.word	0x00000000
	.align		4
        /*001c*/ 	.word	0xfffffffc


//--------------------- .text._Z6kernelPKiP7peptidePi --------------------------
	.section	.text._Z6kernelPKiP7peptidePi,"ax",@progbits
	.align	128
        .global         _Z6kernelPKiP7peptidePi
        .type           _Z6kernelPKiP7peptidePi,@function
        .size           _Z6kernelPKiP7peptidePi,(.L_x_1 - _Z6kernelPKiP7peptidePi)
        .other          _Z6kernelPKiP7peptidePi,@"STO_CUDA_ENTRY STV_DEFAULT"
_Z6kernelPKiP7peptidePi:
.text._Z6kernelPKiP7peptidePi:
[----:B------:R-:W-:Y:S01]  /*0000*/  LDC R1, c[0x0][0x37c] ;  /* 0x0000df00ff017b82 */ /* 0x000fe20000000800 */
[----:B------:R-:W0:Y:S07]  /*0010*/  S2R R3, SR_TID.X ;  /* 0x0000000000037919 */ /* 0x000e2e0000002100 */
[----:B------:R-:W0:Y:S01]  /*0020*/  S2UR UR6, SR_CTAID.X ;  /* 0x00000000000679c3 */ /* 0x000e220000002500 */
[----:B------:R-:W1:Y:S07]  /*0030*/  LDCU.64 UR4, c[0x0][0x358] ;  /* 0x00006b00ff0477ac */ /* 0x000e6e0008000a00 */
[----:B------:R-:W0:Y:S08]  /*0040*/  LDC R0, c[0x0][0x360] ;  /* 0x0000d800ff007b82 */ /* 0x000e300000000800 */
[----:B------:R-:W2:Y:S01]  /*0050*/  LDC.64 R22, c[0x0][0x388] ;  /* 0x0000e200ff167b82 */ /* 0x000ea20000000a00 */
[----:B0-----:R-:W-:-:S07]  /*0060*/  IMAD R0, R0, UR6, R3 ;  /* 0x0000000600007c24 */ /* 0x001fce000f8e0203 */
[----:B------:R-:W0:Y:S01]  /*0070*/  LDC.64 R2, c[0x0][0x380] ;  /* 0x0000e000ff027b82 */ /* 0x000e220000000a00 */
[----:B--2---:R-:W-:-:S05]  /*0080*/  IMAD.WIDE R22, R0, 0x28, R22 ;  /* 0x0000002800167825 */ /* 0x004fca00078e0216 */
[----:B-1----:R-:W0:Y:S04]  /*0090*/  LDG.E R21, desc[UR4][R22.64+0x4] ;  /* 0x0000040416157981 */ /* 0x002e28000c1e1900 */
[----:B------:R-:W2:Y:S04]  /*00a0*/  LDG.E R17, desc[UR4][R22.64+0x8] ;  /* 0x0000080416117981 */ /* 0x000ea8000c1e1900 */
[----:B------:R-:W3:Y:S04]  /*00b0*/  LDG.E R25, desc[UR4][R22.64] ;  /* 0x0000000416197981 */ /* 0x000ee8000c1e1900 */
[----:B------:R-:W4:Y:S04]  /*00c0*/  LDG.E R19, desc[UR4][R22.64+0xc] ;  /* 0x00000c0416137981 */ /* 0x000f28000c1e1900 */
[----:B------:R-:W5:Y:S04]  /*00d0*/  LDG.E R5, desc[UR4][R22.64+0x10] ;  /* 0x0000100416057981 */ /* 0x000f68000c1e1900 */
[----:B------:R-:W5:Y:S04]  /*00e0*/  LDG.E R7, desc[UR4][R22.64+0x14] ;  /* 0x0000140416077981 */ /* 0x000f68000c1e1900 */
[----:B------:R-:W5:Y:S04]  /*00f0*/  LDG.E R15, desc[UR4][R22.64+0x18] ;  /* 0x00001804160f7981 */ /* 0x000f68000c1e1900 */
[----:B------:R-:W5:Y:S04]  /*0100*/  LDG.E R13, desc[UR4][R22.64+0x1c] ;  /* 0x00001c04160d7981 */ /* 0x000f68000c1e1900 */
[----:B------:R-:W5:Y:S04]  /*0110*/  LDG.E R9, desc[UR4][R22.64+0x20] ;  /* 0x0000200416097981 */ /* 0x000f68000c1e1900 */
[----:B------:R1:W5:Y:S01]  /*0120*/  LDG.E R11, desc[UR4][R22.64+0x24] ;  /* 0x00002404160b7981 */ /* 0x000362000c1e1900 */
[----:B0-----:R-:W-:-:S04]  /*0130*/  IMAD.WIDE R20, R21, 0x4, R2 ;  /* 0x0000000415147825 */ /* 0x001fc800078e0202 */
[--C-:B--2---:R-:W-:Y:S02]  /*0140*/  IMAD.WIDE R16, R17, 0x4, R2.reuse ;  /* 0x0000000411107825 */ /* 0x104fe400078e0202 */
[----:B------:R-:W2:Y:S02]  /*0150*/  LDG.E R21, desc[UR4][R20.64] ;  /* 0x0000000414157981 */ /* 0x000ea4000c1e1900 */
[--C-:B---3--:R-:W-:Y:S02]  /*0160*/  IMAD.WIDE R24, R25, 0x4, R2.reuse ;  /* 0x0000000419187825 */ /* 0x108fe400078e0202 */
[----:B------:R-:W2:Y:S02]  /*0170*/  LDG.E R16, desc[UR4][R16.64] ;  /* 0x0000000410107981 */ /* 0x000ea4000c1e1900 */
[--C-:B----4-:R-:W-:Y:S02]  /*0180*/  IMAD.WIDE R18, R19, 0x4, R2.reuse ;  /* 0x0000000413127825 */ /* 0x110fe400078e0202 */
[----:B------:R-:W2:Y:S02]  /*0190*/  LDG.E R8, desc[UR4][R24.64] ;  /* 0x0000000418087981 */ /* 0x000ea4000c1e1900 */
[----:B-----5:R-:W-:-:S02]  /*01a0*/  IMAD.WIDE R4, R5, 0x4, R2 ;  /* 0x0000000405047825 */ /* 0x020fc400078e0202 */
[----:B------:R-:W3:Y:S02]  /*01b0*/  LDG.E R18, desc[UR4][R18.64] ;  /* 0x0000000412127981 */ /* 0x000ee4000c1e1900 */
[--C-:B------:R-:W-:Y:S02]  /*01c0*/  IMAD.WIDE R6, R7, 0x4, R2.reuse ;  /* 0x0000000407067825 */ /* 0x100fe400078e0202 */
[----:B------:R-:W3:Y:S02]  /*01d0*/  LDG.E R4, desc[UR4][R4.64] ;  /* 0x0000000404047981 */ /* 0x000ee4000c1e1900 */
[--C-:B------:R-:W-:Y:S02]  /*01e0*/  IMAD.WIDE R14, R15, 0x4, R2.reuse ;  /* 0x000000040f0e7825 */ /* 0x100fe400078e0202 */
[----:B------:R-:W4:Y:S02]  /*01f0*/  LDG.E R7, desc[UR4][R6.64] ;  /* 0x0000000406077981 */ /* 0x000f24000c1e1900 */
[----:B------:R-:W-:-:S02]  /*0200*/  IMAD.WIDE R12, R13, 0x4, R2 ;  /* 0x000000040d0c7825 */ /* 0x000fc400078e0202 */
[----:B------:R-:W4:Y:S02]  /*0210*/  LDG.E R14, desc[UR4][R14.64] ;  /* 0x000000040e0e7981 */ /* 0x000f24000c1e1900 */
[--C-:B-1----:R-:W-:Y:S02]  /*0220*/  IMAD.WIDE R22, R9, 0x4, R2.reuse ;  /* 0x0000000409167825 */ /* 0x102fe400078e0202 */
[----:B------:R-:W5:Y:S02]  /*0230*/  LDG.E R13, desc[UR4][R12.64] ;  /* 0x000000040c0d7981 */ /* 0x000f64000c1e1900 */
[----:B------:R-:W-:Y:S02]  /*0240*/  IMAD.WIDE R10, R11, 0x4, R2 ;  /* 0x000000040b0a7825 */ /* 0x000fe400078e0202 */
[----:B------:R-:W5:Y:S01]  /*0250*/  LDG.E R22, desc[UR4][R22.64] ;  /* 0x0000000416167981 */ /* 0x000f62000c1e1900 */
[----:B------:R-:W0:Y:S03]  /*0260*/  LDC.64 R2, c[0x0][0x390] ;  /* 0x0000e400ff027b82 */ /* 0x000e260000000a00 */
[----:B------:R-:W5:Y:S01]  /*0270*/  LDG.E R11, desc[UR4][R10.64] ;  /* 0x000000040a0b7981 */ /* 0x000f62000c1e1900 */
[----:B0-----:R-:W-:Y:S01]  /*0280*/  IMAD.WIDE R2, R0, 0x4, R2 ;  /* 0x0000000400027825 */ /* 0x001fe200078e0202 */
[----:B--2---:R-:W-:-:S04]  /*0290*/  IADD3 R21, PT, PT, R16, R21, R8 ;  /* 0x0000001510157210 */ /* 0x004fc80007ffe008 */
[----:B---3--:R-:W-:-:S04]  /*02a0*/  IADD3 R4, PT, PT, R4, R21, R18 ;  /* 0x0000001504047210 */ /* 0x008fc80007ffe012 */
[----:B----4-:R-:W-:-:S04]  /*02b0*/  IADD3 R4, PT, PT, R14, R4, R7 ;  /* 0x000000040e047210 */ /* 0x010fc80007ffe007 */
[----:B-----5:R-:W-:-:S04]  /*02c0*/  IADD3 R4, PT, PT, R22, R4, R13 ;  /* 0x0000000416047210 */ /* 0x020fc80007ffe00d */
[----:B------:R-:W-:-:S05]  /*02d0*/  IADD3 R5, PT, PT, R4, R11, RZ ;  /* 0x0000000b04057210 */ /* 0x000fca0007ffe0ff */
[----:B------:R-:W-:Y:S01]  /*02e0*/  STG.E desc[UR4][R2.64], R5 ;  /* 0x0000000502007986 */ /* 0x000fe2000c101904 */
[----:B------:R-:W-:Y:S05]  /*02f0*/  EXIT ;  /* 0x000000000000794d */ /* 0x000fea0003800000 */
.L_x_0:
[----:B------:R-:W-:-:S00]  /*0300*/  BRA `(.L_x_0) ;  /* 0xfffffffc00fc7947 */ /* 0x000fc0000383ffff */
[----:B------:R-:W-:-:S00]  /*0310*/  NOP ;  /* 0x0000000000007918 */ /* 0x000fc00000000000 */
        /* <DEDUP_REMOVED lines=14> */
.L_x_1:


//--------------------- .nv.shared.reserved.0     --------------------------
	.section	.nv.shared.reserved.0,"aw",@nobits
	.weak		__nv_reservedSMEM_offset_0_alias
	.size		__nv_reservedSMEM_offset_0_alias, 0, 64
	.other		__nv_reservedSMEM_offset_0_alias,@"STO_CUDA_RESERVED_SHARED STV_DEFAULT"
__nv_reservedSMEM_offset_0_alias:
	.zero		0
	.zero		64


//--------------------- .nv.constant0._Z6kernelPKiP7peptidePi --------------------------
	.section	.nv.constant0._Z6kernelPKiP7peptidePi,"a",@progbits
	.sectionflags	@""
	.align	4
.nv.constant0._Z6kernelPKiP7peptidePi:
	.zero		920


//--------------------- SYMBOLS --------------------------

	.type		.nv.reservedSmem.offset0,@object
	.size		.nv.reservedSmem.offset0,0x4
